//
// Generated by NVIDIA NVVM Compiler
//
// Compiler Build ID: CL-36424714
// Cuda compilation tools, release 13.0, V13.0.88
// Based on NVVM 20.0.0
//

.version 9.0
.target sm_100
.address_size 64

	// .globl	_Z7sgemm_1ILj32EEvPfS0_S0_iii
// _ZZ7sgemm_1ILj32EEvPfS0_S0_iiiE5shr_A has been demoted
// _ZZ7sgemm_1ILj32EEvPfS0_S0_iiiE5shr_B has been demoted

.visible .entry _Z7sgemm_1ILj32EEvPfS0_S0_iii(
	.param .u64 .ptr .align 1 _Z7sgemm_1ILj32EEvPfS0_S0_iii_param_0,
	.param .u64 .ptr .align 1 _Z7sgemm_1ILj32EEvPfS0_S0_iii_param_1,
	.param .u64 .ptr .align 1 _Z7sgemm_1ILj32EEvPfS0_S0_iii_param_2,
	.param .u32 _Z7sgemm_1ILj32EEvPfS0_S0_iii_param_3,
	.param .u32 _Z7sgemm_1ILj32EEvPfS0_S0_iii_param_4,
	.param .u32 _Z7sgemm_1ILj32EEvPfS0_S0_iii_param_5
)
{
	.reg .pred 	%p<21>;
	.reg .b32 	%r<78>;
	.reg .b32 	%f<126>;
	.reg .b64 	%rd<14>;
	// demoted variable
	.shared .align 4 .b8 _ZZ7sgemm_1ILj32EEvPfS0_S0_iiiE5shr_A[4096];
	// demoted variable
	.shared .align 4 .b8 _ZZ7sgemm_1ILj32EEvPfS0_S0_iiiE5shr_B[4096];
	ld.param.u64 	%rd3, [_Z7sgemm_1ILj32EEvPfS0_S0_iii_param_0];
	ld.param.u64 	%rd4, [_Z7sgemm_1ILj32EEvPfS0_S0_iii_param_1];
	ld.param.u32 	%r36, [_Z7sgemm_1ILj32EEvPfS0_S0_iii_param_3];
	ld.param.u32 	%r37, [_Z7sgemm_1ILj32EEvPfS0_S0_iii_param_4];
	ld.param.u32 	%r38, [_Z7sgemm_1ILj32EEvPfS0_S0_iii_param_5];
	mov.u32 	%r1, %tid.x;
	mov.u32 	%r2, %tid.y;
	mov.u32 	%r39, %ctaid.x;
	mov.u32 	%r40, %ctaid.y;
	mov.u32 	%r41, %ntid.y;
	mad.lo.s32 	%r3, %r40, %r41, %r2;
	mov.u32 	%r4, %ntid.x;
	mad.lo.s32 	%r5, %r39, %r4, %r1;
	cvt.rn.f32.s32 	%f19, %r37;
	cvt.rn.f32.u32 	%f20, %r4;
	div.rn.f32 	%f21, %f19, %f20;
	cvt.rpi.f32.f32 	%f1, %f21;
	setp.leu.f32 	%p1, %f1, 0f00000000;
	mov.f32 	%f124, 0f00000000;
	@%p1 bra 	$L__BB0_20;
	shl.b32 	%r43, %r2, 7;
	mov.u32 	%r44, _ZZ7sgemm_1ILj32EEvPfS0_S0_iiiE5shr_A;
	add.s32 	%r6, %r44, %r43;
	shl.b32 	%r45, %r1, 2;
	add.s32 	%r7, %r6, %r45;
	mov.u32 	%r46, _ZZ7sgemm_1ILj32EEvPfS0_S0_iiiE5shr_B;
	add.s32 	%r10, %r46, %r45;
	add.s32 	%r8, %r10, %r43;
	mul.lo.s32 	%r9, %r37, %r3;
	and.b32  	%r11, %r4, 15;
	and.b32  	%r12, %r4, 7;
	and.b32  	%r13, %r4, 3;
	cvta.to.global.u64 	%rd1, %rd3;
	cvta.to.global.u64 	%rd2, %rd4;
	mov.f32 	%f124, 0f00000000;
	mov.b32 	%r71, 0;
$L__BB0_2:
	setp.ge.s32 	%p2, %r3, %r36;
	mov.b32 	%r47, 0;
	st.shared.u32 	[%r7], %r47;
	st.shared.u32 	[%r8], %r47;
	shl.b32 	%r15, %r71, 5;
	add.s32 	%r16, %r15, %r1;
	setp.ge.u32 	%p3, %r16, %r37;
	or.pred  	%p4, %p2, %p3;
	@%p4 bra 	$L__BB0_4;
	add.s32 	%r48, %r16, %r9;
	mul.wide.u32 	%rd6, %r48, 4;
	add.s64 	%rd7, %rd1, %rd6;
	ld.global.nc.f32 	%f23, [%rd7];
	st.shared.f32 	[%r7], %f23;
$L__BB0_4:
	setp.ge.s32 	%p5, %r5, %r38;
	add.s32 	%r17, %r15, %r2;
	setp.ge.u32 	%p6, %r17, %r37;
	or.pred  	%p7, %p5, %p6;
	@%p7 bra 	$L__BB0_6;
	mad.lo.s32 	%r49, %r17, %r38, %r5;
	mul.wide.u32 	%rd8, %r49, 4;
	add.s64 	%rd9, %rd2, %rd8;
	ld.global.nc.f32 	%f24, [%rd9];
	st.shared.f32 	[%r8], %f24;
$L__BB0_6:
	setp.lt.u32 	%p8, %r4, 16;
	bar.sync 	0;
	mov.b32 	%r76, 0;
	@%p8 bra 	$L__BB0_9;
	add.s32 	%r53, %r43, %r44;
	add.s32 	%r73, %r53, 32;
	shl.b32 	%r54, %r1, 2;
	mov.u32 	%r55, _ZZ7sgemm_1ILj32EEvPfS0_S0_iiiE5shr_B;
	add.s32 	%r56, %r54, %r55;
	add.s32 	%r72, %r56, 1024;
	and.b32  	%r57, %r4, -16;
	neg.s32 	%r74, %r57;
$L__BB0_8:
	.pragma "nounroll";
	and.b32  	%r76, %r4, 2032;
	ld.shared.f32 	%f26, [%r73+-32];
	ld.shared.f32 	%f27, [%r72+-1024];
	fma.rn.f32 	%f28, %f26, %f27, %f124;
	ld.shared.f32 	%f29, [%r73+-28];
	ld.shared.f32 	%f30, [%r72+-896];
	fma.rn.f32 	%f31, %f29, %f30, %f28;
	ld.shared.f32 	%f32, [%r73+-24];
	ld.shared.f32 	%f33, [%r72+-768];
	fma.rn.f32 	%f34, %f32, %f33, %f31;
	ld.shared.f32 	%f35, [%r73+-20];
	ld.shared.f32 	%f36, [%r72+-640];
	fma.rn.f32 	%f37, %f35, %f36, %f34;
	ld.shared.f32 	%f38, [%r73+-16];
	ld.shared.f32 	%f39, [%r72+-512];
	fma.rn.f32 	%f40, %f38, %f39, %f37;
	ld.shared.f32 	%f41, [%r73+-12];
	ld.shared.f32 	%f42, [%r72+-384];
	fma.rn.f32 	%f43, %f41, %f42, %f40;
	ld.shared.f32 	%f44, [%r73+-8];
	ld.shared.f32 	%f45, [%r72+-256];
	fma.rn.f32 	%f46, %f44, %f45, %f43;
	ld.shared.f32 	%f47, [%r73+-4];
	ld.shared.f32 	%f48, [%r72+-128];
	fma.rn.f32 	%f49, %f47, %f48, %f46;
	ld.shared.f32 	%f50, [%r73];
	ld.shared.f32 	%f51, [%r72];
	fma.rn.f32 	%f52, %f50, %f51, %f49;
	ld.shared.f32 	%f53, [%r73+4];
	ld.shared.f32 	%f54, [%r72+128];
	fma.rn.f32 	%f55, %f53, %f54, %f52;
	ld.shared.f32 	%f56, [%r73+8];
	ld.shared.f32 	%f57, [%r72+256];
	fma.rn.f32 	%f58, %f56, %f57, %f55;
	ld.shared.f32 	%f59, [%r73+12];
	ld.shared.f32 	%f60, [%r72+384];
	fma.rn.f32 	%f61, %f59, %f60, %f58;
	ld.shared.f32 	%f62, [%r73+16];
	ld.shared.f32 	%f63, [%r72+512];
	fma.rn.f32 	%f64, %f62, %f63, %f61;
	ld.shared.f32 	%f65, [%r73+20];
	ld.shared.f32 	%f66, [%r72+640];
	fma.rn.f32 	%f67, %f65, %f66, %f64;
	ld.shared.f32 	%f68, [%r73+24];
	ld.shared.f32 	%f69, [%r72+768];
	fma.rn.f32 	%f70, %f68, %f69, %f67;
	ld.shared.f32 	%f71, [%r73+28];
	ld.shared.f32 	%f72, [%r72+896];
	fma.rn.f32 	%f124, %f71, %f72, %f70;
	add.s32 	%r74, %r74, 16;
	add.s32 	%r73, %r73, 64;
	add.s32 	%r72, %r72, 2048;
	setp.ne.s32 	%p9, %r74, 0;
	@%p9 bra 	$L__BB0_8;
$L__BB0_9:
	setp.eq.s32 	%p10, %r11, 0;
	@%p10 bra 	$L__BB0_19;
	add.s32 	%r58, %r11, -1;
	setp.lt.u32 	%p11, %r58, 7;
	@%p11 bra 	$L__BB0_12;
	shl.b32 	%r59, %r76, 2;
	add.s32 	%r60, %r6, %r59;
	ld.shared.f32 	%f74, [%r60];
	shl.b32 	%r61, %r76, 7;
	add.s32 	%r62, %r10, %r61;
	ld.shared.f32 	%f75, [%r62];
	fma.rn.f32 	%f76, %f74, %f75, %f124;
	ld.shared.f32 	%f77, [%r60+4];
	ld.shared.f32 	%f78, [%r62+128];
	fma.rn.f32 	%f79, %f77, %f78, %f76;
	ld.shared.f32 	%f80, [%r60+8];
	ld.shared.f32 	%f81, [%r62+256];
	fma.rn.f32 	%f82, %f80, %f81, %f79;
	ld.shared.f32 	%f83, [%r60+12];
	ld.shared.f32 	%f84, [%r62+384];
	fma.rn.f32 	%f85, %f83, %f84, %f82;
	ld.shared.f32 	%f86, [%r60+16];
	ld.shared.f32 	%f87, [%r62+512];
	fma.rn.f32 	%f88, %f86, %f87, %f85;
	ld.shared.f32 	%f89, [%r60+20];
	ld.shared.f32 	%f90, [%r62+640];
	fma.rn.f32 	%f91, %f89, %f90, %f88;
	ld.shared.f32 	%f92, [%r60+24];
	ld.shared.f32 	%f93, [%r62+768];
	fma.rn.f32 	%f94, %f92, %f93, %f91;
	ld.shared.f32 	%f95, [%r60+28];
	ld.shared.f32 	%f96, [%r62+896];
	fma.rn.f32 	%f124, %f95, %f96, %f94;
	add.s32 	%r76, %r76, 8;
$L__BB0_12:
	setp.eq.s32 	%p12, %r12, 0;
	@%p12 bra 	$L__BB0_19;
	add.s32 	%r63, %r12, -1;
	setp.lt.u32 	%p13, %r63, 3;
	@%p13 bra 	$L__BB0_15;
	shl.b32 	%r64, %r76, 2;
	add.s32 	%r65, %r6, %r64;
	ld.shared.f32 	%f98, [%r65];
	shl.b32 	%r66, %r76, 7;
	add.s32 	%r67, %r10, %r66;
	ld.shared.f32 	%f99, [%r67];
	fma.rn.f32 	%f100, %f98, %f99, %f124;
	ld.shared.f32 	%f101, [%r65+4];
	ld.shared.f32 	%f102, [%r67+128];
	fma.rn.f32 	%f103, %f101, %f102, %f100;
	ld.shared.f32 	%f104, [%r65+8];
	ld.shared.f32 	%f105, [%r67+256];
	fma.rn.f32 	%f106, %f104, %f105, %f103;
	ld.shared.f32 	%f107, [%r65+12];
	ld.shared.f32 	%f108, [%r67+384];
	fma.rn.f32 	%f124, %f107, %f108, %f106;
	add.s32 	%r76, %r76, 4;
$L__BB0_15:
	setp.eq.s32 	%p14, %r13, 0;
	@%p14 bra 	$L__BB0_19;
	setp.eq.s32 	%p15, %r13, 1;
	shl.b32 	%r68, %r76, 2;
	add.s32 	%r33, %r6, %r68;
	ld.shared.f32 	%f109, [%r33];
	shl.b32 	%r69, %r76, 7;
	add.s32 	%r34, %r10, %r69;
	ld.shared.f32 	%f110, [%r34];
	fma.rn.f32 	%f124, %f109, %f110, %f124;
	@%p15 bra 	$L__BB0_19;
	setp.eq.s32 	%p16, %r13, 2;
	ld.shared.f32 	%f111, [%r33+4];
	ld.shared.f32 	%f112, [%r34+128];
	fma.rn.f32 	%f124, %f111, %f112, %f124;
	@%p16 bra 	$L__BB0_19;
	ld.shared.f32 	%f113, [%r33+8];
	ld.shared.f32 	%f114, [%r34+256];
	fma.rn.f32 	%f124, %f113, %f114, %f124;
$L__BB0_19:
	bar.sync 	0;
	add.s32 	%r71, %r71, 1;
	cvt.rn.f32.u32 	%f115, %r71;
	setp.gt.f32 	%p17, %f1, %f115;
	@%p17 bra 	$L__BB0_2;
$L__BB0_20:
	setp.ge.s32 	%p18, %r3, %r36;
	setp.ge.s32 	%p19, %r5, %r38;
	or.pred  	%p20, %p18, %p19;
	@%p20 bra 	$L__BB0_22;
	ld.param.u64 	%rd13, [_Z7sgemm_1ILj32EEvPfS0_S0_iii_param_2];
	mad.lo.s32 	%r70, %r38, %r3, %r5;
	cvta.to.global.u64 	%rd10, %rd13;
	mul.wide.s32 	%rd11, %r70, 4;
	add.s64 	%rd12, %rd10, %rd11;
	st.global.f32 	[%rd12], %f124;
$L__BB0_22:
	ret;

}


// ===== COMPILED SASS (sm_100) =====

	.target	sm_100

	.elftype	@"ET_EXEC"


//--------------------- .note.nv.tkinfo           --------------------------
	.section	.note.nv.tkinfo,"",@"SHT_NOTE"
	.sectionflags	@"SHF_NOTE_NV_TKINFO"
	.tkinfo
        /*0018*/ 	.word	0x00000002
        /*0030*/ 	.string	""
        /*0030*/ 	.string	"ptxas"
        /*0030*/ 	.string	"Cuda compilation tools, release 13.0, V13.0.88"
        /*0030*/ 	.string	"Build cuda_13.0.r13.0/compiler.36424714_0"
        /*0030*/ 	.string	"-arch sm_100 -m 64 "



//--------------------- .note.nv.cuinfo           --------------------------
	.section	.note.nv.cuinfo,"",@"SHT_NOTE"
	.sectionflags	@"SHF_NOTE_NV_CUINFO"
        /*0018*/ 	.short	0x0002
        /*001a*/ 	.short	0x0064
        /*001c*/ 	.short	0x0082
	.zero		2


//--------------------- .nv.info                  --------------------------
	.section	.nv.info,"",@"SHT_CUDA_INFO"
	.align	4


	//----- nvinfo : EIATTR_REGCOUNT
	.align		4
        /*0000*/ 	.byte	0x04, 0x2f
        /*0002*/ 	.short	(.L_1 - .L_0)
	.align		4
.L_0:
        /*0004*/ 	.word	index@(_Z7sgemm_1ILj32EEvPfS0_S0_iii)
        /*0008*/ 	.word	0x00000020


	//----- nvinfo : EIATTR_FRAME_SIZE
	.align		4
.L_1:
        /*000c*/ 	.byte	0x04, 0x11
        /*000e*/ 	.short	(.L_3 - .L_2)
	.align		4
.L_2:
        /*0010*/ 	.word	index@($__internal_0_$__cuda_sm3x_div_rn_noftz_f32_slowpath)
        /*0014*/ 	.word	0x00000000


	//----- nvinfo : EIATTR_FRAME_SIZE
	.align		4
.L_3:
        /*0018*/ 	.byte	0x04, 0x11
        /*001a*/ 	.short	(.L_5 - .L_4)
	.align		4
.L_4:
        /*001c*/ 	.word	index@(_Z7sgemm_1ILj32EEvPfS0_S0_iii)
        /*0020*/ 	.word	0x00000000


	//----- nvinfo : EIATTR_MIN_STACK_SIZE
	.align		4
.L_5:
        /*0024*/ 	.byte	0x04, 0x12
        /*0026*/ 	.short	(.L_7 - .L_6)
	.align		4
.L_6:
        /*0028*/ 	.word	index@(_Z7sgemm_1ILj32EEvPfS0_S0_iii)
        /*002c*/ 	.word	0x00000000
.L_7:


//--------------------- .nv.compat                --------------------------
	.section	.nv.compat,"",@"SHT_CUDA_COMPAT_INFO"
	.align	4
        /*0000*/ 	.byte	0x02, 0x09, 0x00, 0x00, 0x02, 0x02, 0x01, 0x00, 0x02, 0x05, 0x05, 0x00, 0x03, 0x07, 0x01, 0x01
        /*0010*/ 	.byte	0x02, 0x03, 0x00, 0x00, 0x02, 0x06, 0x01, 0x00, 0x04, 0x0b, 0x08, 0x00, 0x01, 0x00, 0x00, 0x00
        /*0020*/ 	.byte	0x00, 0x00, 0x00, 0x00


//--------------------- .nv.info._Z7sgemm_1ILj32EEvPfS0_S0_iii --------------------------
	.section	.nv.info._Z7sgemm_1ILj32EEvPfS0_S0_iii,"",@"SHT_CUDA_INFO"
	.sectionflags	@""
	.align	4


	//----- nvinfo : EIATTR_CUDA_API_VERSION
	.align		4
        /*0000*/ 	.byte	0x04, 0x37
        /*0002*/ 	.short	(.L_9 - .L_8)
.L_8:
        /*0004*/ 	.word	0x00000082


	//----- nvinfo : EIATTR_KPARAM_INFO
	.align		4
.L_9:
        /*0008*/ 	.byte	0x04, 0x17
        /*000a*/ 	.short	(.L_11 - .L_10)
.L_10:
        /*000c*/ 	.word	0x00000000
        /*0010*/ 	.short	0x0005
        /*0012*/ 	.short	0x0020
        /*0014*/ 	.byte	0x00, 0xf0, 0x11, 0x00


	//----- nvinfo : EIATTR_KPARAM_INFO
	.align		4
.L_11:
        /*0018*/ 	.byte	0x04, 0x17
        /*001a*/ 	.short	(.L_13 - .L_12)
.L_12:
        /*001c*/ 	.word	0x00000000
        /*0020*/ 	.short	0x0004
        /*0022*/ 	.short	0x001c
        /*0024*/ 	.byte	0x00, 0xf0, 0x11, 0x00


	//----- nvinfo : EIATTR_KPARAM_INFO
	.align		4
.L_13:
        /*0028*/ 	.byte	0x04, 0x17
        /*002a*/ 	.short	(.L_15 - .L_14)
.L_14:
        /*002c*/ 	.word	0x00000000
        /*0030*/ 	.short	0x0003
        /*0032*/ 	.short	0x0018
        /*0034*/ 	.byte	0x00, 0xf0, 0x11, 0x00


	//----- nvinfo : EIATTR_KPARAM_INFO
	.align		4
.L_15:
        /*0038*/ 	.byte	0x04, 0x17
        /*003a*/ 	.short	(.L_17 - .L_16)
.L_16:
        /*003c*/ 	.word	0x00000000
        /*0040*/ 	.short	0x0002
        /*0042*/ 	.short	0x0010
        /*0044*/ 	.byte	0x00, 0xf5, 0x21, 0x00


	//----- nvinfo : EIATTR_KPARAM_INFO
	.align		4
.L_17:
        /*0048*/ 	.byte	0x04, 0x17
        /*004a*/ 	.short	(.L_19 - .L_18)
.L_18:
        /*004c*/ 	.word	0x00000000
        /*0050*/ 	.short	0x0001
        /*0052*/ 	.short	0x0008
        /*0054*/ 	.byte	0x00, 0xf5, 0x21, 0x00


	//----- nvinfo : EIATTR_KPARAM_INFO
	.align		4
.L_19:
        /*0058*/ 	.byte	0x04, 0x17
        /*005a*/ 	.short	(.L_21 - .L_20)
.L_20:
        /*005c*/ 	.word	0x00000000
        /*0060*/ 	.short	0x0000
        /*0062*/ 	.short	0x0000
        /*0064*/ 	.byte	0x00, 0xf5, 0x21, 0x00


	//----- nvinfo : EIATTR_SPARSE_MMA_MASK
	.align		4
.L_21:
        /*0068*/ 	.byte	0x03, 0x50
        /*006a*/ 	.short	0x0000


	//----- nvinfo : EIATTR_MAXREG_COUNT
	.align		4
        /*006c*/ 	.byte	0x03, 0x1b
        /*006e*/ 	.short	0x00ff


	//----- nvinfo : EIATTR_NUM_BARRIERS
	.align		4
        /*0070*/ 	.byte	0x02, 0x4c
        /*0072*/ 	.byte	0x01
	.zero		1


	//----- nvinfo : EIATTR_MERCURY_ISA_VERSION
	.align		4
        /*0074*/ 	.byte	0x03, 0x5f
        /*0076*/ 	.short	0x0101


	//----- nvinfo : EIATTR_UNUSED_LOAD_BYTE_OFFSET
	.align		4
        /*0078*/ 	.byte	0x04, 0x44
        /*007a*/ 	.short	(.L_23 - .L_22)


	//   ....[0]....
.L_22:
        /*007c*/ 	.word	0x00000a50
        /*0080*/ 	.word	0x00000fff


	//----- nvinfo : EIATTR_VRC_CTA_INIT_COUNT
	.align		4
.L_23:
        /*0084*/ 	.byte	0x02, 0x4a
	.zero		1
	.zero		1


	//----- nvinfo : EIATTR_EXIT_INSTR_OFFSETS
	.align		4
        /*0088*/ 	.byte	0x04, 0x1c
        /*008a*/ 	.short	(.L_25 - .L_24)


	//   ....[0]....
.L_24:
        /*008c*/ 	.word	0x00000b70


	//   ....[1]....
        /*0090*/ 	.word	0x00000bc0


	//----- nvinfo : EIATTR_CRS_STACK_SIZE
	.align		4
.L_25:
        /*0094*/ 	.byte	0x04, 0x1e
        /*0096*/ 	.short	(.L_27 - .L_26)
.L_26:
        /*0098*/ 	.word	0x00000000


	//----- nvinfo : EIATTR_CBANK_PARAM_SIZE
	.align		4
.L_27:
        /*009c*/ 	.byte	0x03, 0x19
        /*009e*/ 	.short	0x0024


	//----- nvinfo : EIATTR_PARAM_CBANK
	.align		4
        /*00a0*/ 	.byte	0x04, 0x0a
        /*00a2*/ 	.short	(.L_29 - .L_28)
	.align		4
.L_28:
        /*00a4*/ 	.word	index@(.nv.constant0._Z7sgemm_1ILj32EEvPfS0_S0_iii)
        /*00a8*/ 	.short	0x0380
        /*00aa*/ 	.short	0x0024


	//----- nvinfo : EIATTR_SW_WAR
	.align		4
.L_29:
        /*00ac*/ 	.byte	0x04, 0x36
        /*00ae*/ 	.short	(.L_31 - .L_30)
.L_30:
        /*00b0*/ 	.word	0x00000008
.L_31:


//--------------------- .nv.callgraph             --------------------------
	.section	.nv.callgraph,"",@"SHT_CUDA_CALLGRAPH"
	.align	4
	.sectionentsize	8
	.align		4
        /*0000*/ 	.word	0x00000000
	.align		4
        /*0004*/ 	.word	0xffffffff
	.align		4
        /*0008*/ 	.word	0x00000000
	.align		4
        /*000c*/ 	.word	0xfffffffe
	.align		4
        /*0010*/ 	.word	0x00000000
	.align		4
        /*0014*/ 	.word	0xfffffffd
	.align		4
        /*0018*/ 	.word	0x00000000
	.align		4
        /*001c*/ 	.word	0xfffffffc


//--------------------- .text._Z7sgemm_1ILj32EEvPfS0_S0_iii --------------------------
	.section	.text._Z7sgemm_1ILj32EEvPfS0_S0_iii,"ax",@progbits
	.align	128
        .global         _Z7sgemm_1ILj32EEvPfS0_S0_iii
        .type           _Z7sgemm_1ILj32EEvPfS0_S0_iii,@function
        .size           _Z7sgemm_1ILj32EEvPfS0_S0_iii,(.L_x_17 - _Z7sgemm_1ILj32EEvPfS0_S0_iii)
        .other          _Z7sgemm_1ILj32EEvPfS0_S0_iii,@"STO_CUDA_ENTRY STV_DEFAULT"
_Z7sgemm_1ILj32EEvPfS0_S0_iii:
.text._Z7sgemm_1ILj32EEvPfS0_S0_iii:
[----:B------:R-:W-:Y:S08]  /*0000*/  LDC R1, c[0x0][0x37c] ;  /* 0x0000df00ff017b82 */ /* 0x000ff00000000800 */
[----:B------:R-:W0:Y:S01]  /*0010*/  LDC R9, c[0x0][0x364] ;  /* 0x0000d900ff097b82 */ /* 0x000e220000000800 */
[----:B------:R-:W1:Y:S01]  /*0020*/  LDCU UR6, c[0x0][0x39c] ;  /* 0x00007380ff0677ac */ /* 0x000e620008000800 */
[----:B------:R-:W0:Y:S01]  /*0030*/  S2R R2, SR_TID.Y ;  /* 0x0000000000027919 */ /* 0x000e220000002200 */
[----:B------:R-:W2:Y:S05]  /*0040*/  S2R R3, SR_TID.X ;  /* 0x0000000000037919 */ /* 0x000eaa0000002100 */
[----:B------:R-:W3:Y:S08]  /*0050*/  LDC R0, c[0x0][0x360] ;  /* 0x0000d800ff007b82 */ /* 0x000ef00000000800 */
[----:B------:R-:W0:Y:S01]  /*0060*/  S2UR UR5, SR_CTAID.Y ;  /* 0x00000000000579c3 */ /* 0x000e220000002600 */
[----:B-1----:R-:W-:-:S07]  /*0070*/  I2FP.F32.S32 R4, UR6 ;  /* 0x0000000600047c45 */ /* 0x002fce0008201400 */
[----:B------:R-:W2:Y:S01]  /*0080*/  S2UR UR4, SR_CTAID.X ;  /* 0x00000000000479c3 */ /* 0x000ea20000002500 */
[----:B---3--:R-:W-:-:S04]  /*0090*/  I2FP.F32.U32 R5, R0 ;  /* 0x0000000000057245 */ /* 0x008fc80000201000 */
[----:B------:R-:W1:Y:S01]  /*00a0*/  MUFU.RCP R6, R5 ;  /* 0x0000000500067308 */ /* 0x000e620000001000 */
[----:B0-----:R-:W-:-:S07]  /*00b0*/  IMAD R22, R9, UR5, R2 ;  /* 0x0000000509167c24 */ /* 0x001fce000f8e0202 */
[----:B------:R-:W0:Y:S01]  /*00c0*/  FCHK P0, R4, R5 ;  /* 0x0000000504007302 */ /* 0x000e220000000000 */
[----:B--2---:R-:W-:Y:S02]  /*00d0*/  IMAD R21, R0, UR4, R3 ;  /* 0x0000000400157c24 */ /* 0x004fe4000f8e0203 */
[----:B-1----:R-:W-:-:S04]  /*00e0*/  FFMA R7, -R5, R6, 1 ;  /* 0x3f80000005077423 */ /* 0x002fc80000000106 */
[----:B------:R-:W-:-:S04]  /*00f0*/  FFMA R7, R6, R7, R6 ;  /* 0x0000000706077223 */ /* 0x000fc80000000006 */
[----:B------:R-:W-:-:S04]  /*0100*/  FFMA R6, R4, R7, RZ ;  /* 0x0000000704067223 */ /* 0x000fc800000000ff */
[----:B------:R-:W-:-:S04]  /*0110*/  FFMA R8, -R5, R6, R4 ;  /* 0x0000000605087223 */ /* 0x000fc80000000104 */
[----:B------:R-:W-:Y:S01]  /*0120*/  FFMA R6, R7, R8, R6 ;  /* 0x0000000807067223 */ /* 0x000fe20000000006 */
[----:B0-----:R-:W-:Y:S06]  /*0130*/  @!P0 BRA `(.L_x_0) ;  /* 0x00000000000c8947 */ /* 0x001fec0003800000 */
[----:B------:R-:W-:-:S07]  /*0140*/  MOV R6, 0x160 ;  /* 0x0000016000067802 */ /* 0x000fce0000000f00 */
[----:B------:R-:W-:Y:S05]  /*0150*/  CALL.REL.NOINC `($__internal_0_$__cuda_sm3x_div_rn_noftz_f32_slowpath) ;  /* 0x00000008009c7944 */ /* 0x000fea0003c00000 */
[----:B------:R-:W-:-:S07]  /*0160*/  IMAD.MOV.U32 R6, RZ, RZ, R4 ;  /* 0x000000ffff067224 */ /* 0x000fce00078e0004 */
.L_x_0:
[----:B------:R-:W0:Y:S01]  /*0170*/  FRND.CEIL R4, R6 ;  /* 0x0000000600047307 */ /* 0x000e220000209000 */
[----:B------:R-:W1:Y:S01]  /*0180*/  LDCU.64 UR8, c[0x0][0x358] ;  /* 0x00006b00ff0877ac */ /* 0x000e620008000a00 */
[----:B------:R-:W-:Y:S01]  /*0190*/  IMAD.MOV.U32 R27, RZ, RZ, RZ ;  /* 0x000000ffff1b7224 */ /* 0x000fe200078e00ff */
[----:B0-----:R-:W-:-:S13]  /*01a0*/  FSETP.GT.AND P0, PT, R4, RZ, PT ;  /* 0x000000ff0400720b */ /* 0x001fda0003f04000 */
[----:B-1----:R-:W-:Y:S05]  /*01b0*/  @!P0 BRA `(.L_x_1) ;  /* 0x00000008005c8947 */ /* 0x002fea0003800000 */
[----:B------:R-:W0:Y:S01]  /*01c0*/  S2UR UR6, SR_CgaCtaId ;  /* 0x00000000000679c3 */ /* 0x000e220000008800 */
[----:B------:R-:W-:Y:S01]  /*01d0*/  UMOV UR4, 0x400 ;  /* 0x0000040000047882 */ /* 0x000fe20000000000 */
[----:B------:R-:W-:Y:S01]  /*01e0*/  HFMA2 R5, -RZ, RZ, 0, 0 ;  /* 0x00000000ff057431 */ /* 0x000fe200000001ff */
[----:B------:R-:W-:Y:S01]  /*01f0*/  UIADD3 UR5, UPT, UPT, UR4, 0x1000, URZ ;  /* 0x0000100004057890 */ /* 0x000fe2000fffe0ff */
[C---:B------:R-:W-:Y:S01]  /*0200*/  LOP3.LUT R16, R0.reuse, 0xf, RZ, 0xc0, !PT ;  /* 0x0000000f00107812 */ /* 0x040fe200078ec0ff */
[----:B------:R-:W-:Y:S01]  /*0210*/  IMAD.MOV.U32 R27, RZ, RZ, RZ ;  /* 0x000000ffff1b7224 */ /* 0x000fe200078e00ff */
[C---:B------:R-:W-:Y:S02]  /*0220*/  LOP3.LUT R7, R0.reuse, 0x7, RZ, 0xc0, !PT ;  /* 0x0000000700077812 */ /* 0x040fe400078ec0ff */
[----:B------:R-:W-:Y:S01]  /*0230*/  LOP3.LUT R6, R0, 0x3, RZ, 0xc0, !PT ;  /* 0x0000000300067812 */ /* 0x000fe200078ec0ff */
[----:B0-----:R-:W-:Y:S02]  /*0240*/  ULEA UR4, UR6, UR4, 0x18 ;  /* 0x0000000406047291 */ /* 0x001fe4000f8ec0ff */
[----:B------:R-:W-:-:S04]  /*0250*/  ULEA UR5, UR6, UR5, 0x18 ;  /* 0x0000000506057291 */ /* 0x000fc8000f8ec0ff */
[----:B------:R-:W-:Y:S02]  /*0260*/  LEA R20, R2, UR4, 0x7 ;  /* 0x0000000402147c11 */ /* 0x000fe4000f8e38ff */
[----:B------:R-:W-:-:S03]  /*0270*/  LEA R19, R3, UR5, 0x2 ;  /* 0x0000000503137c11 */ /* 0x000fc6000f8e10ff */
[----:B------:R-:W-:Y:S02]  /*0280*/  IMAD R18, R3, 0x4, R20 ;  /* 0x0000000403127824 */ /* 0x000fe400078e0214 */
[----:B------:R-:W-:-:S07]  /*0290*/  IMAD R17, R2, 0x80, R19 ;  /* 0x0000008002117824 */ /* 0x000fce00078e0213 */
.L_x_7:
[----:B0-----:R-:W0:Y:S01]  /*02a0*/  LDCU.64 UR4, c[0x0][0x398] ;  /* 0x00007300ff0477ac */ /* 0x001e220008000a00 */
[C---:B------:R-:W-:Y:S01]  /*02b0*/  LEA R13, R5.reuse, R3, 0x5 ;  /* 0x00000003050d7211 */ /* 0x040fe200078e28ff */
[----:B------:R-:W-:Y:S01]  /*02c0*/  IMAD R12, R5, 0x20, R2 ;  /* 0x00000020050c7824 */ /* 0x000fe200078e0202 */
[----:B------:R-:W1:Y:S02]  /*02d0*/  LDCU UR6, c[0x0][0x3a0] ;  /* 0x00007400ff0677ac */ /* 0x000e640008000800 */
[----:B0-----:R-:W-:Y:S02]  /*02e0*/  ISETP.GE.U32.AND P0, PT, R13, UR5, PT ;  /* 0x000000050d007c0c */ /* 0x001fe4000bf06070 */
[----:B------:R-:W-:Y:S02]  /*02f0*/  ISETP.GE.U32.AND P1, PT, R12, UR5, PT ;  /* 0x000000050c007c0c */ /* 0x000fe4000bf26070 */
[----:B------:R-:W-:Y:S02]  /*0300*/  ISETP.GE.OR P0, PT, R22, UR4, P0 ;  /* 0x0000000416007c0c */ /* 0x000fe40008706670 */
[----:B-1----:R-:W-:-:S11]  /*0310*/  ISETP.GE.OR P1, PT, R21, UR6, P1 ;  /* 0x0000000615007c0c */ /* 0x002fd60008f26670 */
[----:B------:R-:W0:Y:S01]  /*0320*/  @!P0 LDC.64 R10, c[0x0][0x380] ;  /* 0x0000e000ff0a8b82 */ /* 0x000e220000000a00 */
[----:B------:R-:W-:Y:S02]  /*0330*/  @!P0 IMAD R13, R22, UR5, R13 ;  /* 0x00000005160d8c24 */ /* 0x000fe4000f8e020d */
[----:B------:R-:W-:-:S05]  /*0340*/  @!P1 IMAD R15, R12, UR6, R21 ;  /* 0x000000060c0f9c24 */ /* 0x000fca000f8e0215 */
[----:B------:R-:W1:Y:S01]  /*0350*/  @!P1 LDC.64 R8, c[0x0][0x388] ;  /* 0x0000e200ff089b82 */ /* 0x000e620000000a00 */
[----:B0-----:R-:W-:-:S06]  /*0360*/  @!P0 IMAD.WIDE.U32 R10, R13, 0x4, R10 ;  /* 0x000000040d0a8825 */ /* 0x001fcc00078e000a */
[----:B------:R-:W2:Y:S01]  /*0370*/  @!P0 LDG.E.CONSTANT R11, desc[UR8][R10.64] ;  /* 0x000000080a0b8981 */ /* 0x000ea2000c1e9900 */
[----:B-1----:R-:W-:-:S06]  /*0380*/  @!P1 IMAD.WIDE.U32 R8, R15, 0x4, R8 ;  /* 0x000000040f089825 */ /* 0x002fcc00078e0008 */
[----:B------:R-:W3:Y:S04]  /*0390*/  @!P1 LDG.E.CONSTANT R8, desc[UR8][R8.64] ;  /* 0x0000000808089981 */ /* 0x000ee8000c1e9900 */
[----:B------:R0:W-:Y:S04]  /*03a0*/  STS [R18], RZ ;  /* 0x000000ff12007388 */ /* 0x0001e80000000800 */
[----:B------:R0:W-:Y:S01]  /*03b0*/  STS [R17], RZ ;  /* 0x000000ff11007388 */ /* 0x0001e20000000800 */
[----:B------:R-:W-:-:S03]  /*03c0*/  IMAD.MOV.U32 R23, RZ, RZ, RZ ;  /* 0x000000ffff177224 */ /* 0x000fc600078e00ff */
[----:B--2---:R0:W-:Y:S01]  /*03d0*/  @!P0 STS [R18], R11 ;  /* 0x0000000b12008388 */ /* 0x0041e20000000800 */
[----:B------:R-:W-:-:S03]  /*03e0*/  ISETP.GE.U32.AND P0, PT, R0, 0x10, PT ;  /* 0x000000100000780c */ /* 0x000fc60003f06070 */
[----:B---3--:R0:W-:Y:S01]  /*03f0*/  @!P1 STS [R17], R8 ;  /* 0x0000000811009388 */ /* 0x0081e20000000800 */
[----:B------:R-:W-:Y:S09]  /*0400*/  BAR.SYNC.DEFER_BLOCKING 0x0 ;  /* 0x0000000000007b1d */ /* 0x000ff20000010000 */
[----:B------:R-:W-:Y:S05]  /*0410*/  @!P0 BRA `(.L_x_2) ;  /* 0x0000000000cc8947 */ /* 0x000fea0003800000 */
[----:B------:R-:W1:Y:S01]  /*0420*/  S2UR UR5, SR_CgaCtaId ;  /* 0x00000000000579c3 */ /* 0x000e620000008800 */
[----:B------:R-:W-:Y:S01]  /*0430*/  UMOV UR4, 0x400 ;  /* 0x0000040000047882 */ /* 0x000fe20000000000 */
[----:B------:R-:W-:Y:S01]  /*0440*/  LOP3.LUT R24, R0, 0xfffffff0, RZ, 0xc0, !PT ;  /* 0xfffffff000187812 */ /* 0x000fe200078ec0ff */
[----:B------:R-:W-:Y:S01]  /*0450*/  UIADD3 UR4, UPT, UPT, UR4, 0x1000, URZ ;  /* 0x0000100004047890 */ /* 0x000fe2000fffe0ff */
[----:B------:R-:W-:Y:S02]  /*0460*/  IADD3 R26, PT, PT, R20, 0x20, RZ ;  /* 0x00000020141a7810 */ /* 0x000fe40007ffe0ff */
[----:B------:R-:W-:Y:S01]  /*0470*/  LOP3.LUT R23, R0, 0x7f0, RZ, 0xc0, !PT ;  /* 0x000007f000177812 */ /* 0x000fe200078ec0ff */
[----:B------:R-:W-:Y:S01]  /*0480*/  IMAD.MOV R24, RZ, RZ, -R24 ;  /* 0x000000ffff187224 */ /* 0x000fe200078e0a18 */
[----:B-1----:R-:W-:-:S06]  /*0490*/  ULEA UR4, UR5, UR4, 0x18 ;  /* 0x0000000405047291 */ /* 0x002fcc000f8ec0ff */
[----:B------:R-:W-:-:S05]  /*04a0*/  LEA R19, R3, UR4, 0x2 ;  /* 0x0000000403137c11 */ /* 0x000fca000f8e10ff */
[----:B------:R-:W-:-:S07]  /*04b0*/  VIADD R25, R19, 0x400 ;  /* 0x0000040013197836 */ /* 0x000fce0000000000 */
.L_x_3:
[----:B0-----:R-:W-:Y:S01]  /*04c0*/  LDS R8, [R25+-0x400] ;  /* 0xfffc000019087984 */ /* 0x001fe20000000800 */
[----:B------:R-:W-:-:S03]  /*04d0*/  IADD3 R24, PT, PT, R24, 0x10, RZ ;  /* 0x0000001018187810 */ /* 0x000fc60007ffe0ff */
[----:B------:R-:W0:Y:S01]  /*04e0*/  LDS.128 R12, [R26+-0x20] ;  /* 0xffffe0001a0c7984 */ /* 0x000e220000000c00 */
[----:B------:R-:W-:-:S03]  /*04f0*/  ISETP.NE.AND P0, PT, R24, RZ, PT ;  /* 0x000000ff1800720c */ /* 0x000fc60003f05270 */
[----:B------:R-:W1:Y:S04]  /*0500*/  LDS R11, [R25+-0x380] ;  /* 0xfffc8000190b7984 */ /* 0x000e680000000800 */
[----:B------:R-:W2:Y:S04]  /*0510*/  LDS R9, [R25+-0x300] ;  /* 0xfffd000019097984 */ /* 0x000ea80000000800 */
[----:B------:R-:W-:Y:S01]  /*0520*/  LDS R29, [R25+-0x180] ;  /* 0xfffe8000191d7984 */ /* 0x000fe20000000800 */
[----:B0-----:R-:W-:-:S03]  /*0530*/  FFMA R8, R12, R8, R27 ;  /* 0x000000080c087223 */ /* 0x001fc6000000001b */
[----:B------:R-:W0:Y:S01]  /*0540*/  LDS R12, [R25+-0x280] ;  /* 0xfffd8000190c7984 */ /* 0x000e220000000800 */
[----:B-1----:R-:W-:-:S03]  /*0550*/  FFMA R8, R11, R13, R8 ;  /* 0x0000000d0b087223 */ /* 0x002fc60000000008 */
[----:B------:R-:W-:Y:S01]  /*0560*/  LDS R13, [R25+-0x200] ;  /* 0xfffe0000190d7984 */ /* 0x000fe20000000800 */
[----:B--2---:R-:W-:-:S03]  /*0570*/  FFMA R27, R9, R14, R8 ;  /* 0x0000000e091b7223 */ /* 0x004fc60000000008 */
[----:B------:R-:W1:Y:S01]  /*0580*/  LDS.128 R8, [R26+-0x10] ;  /* 0xfffff0001a087984 */ /* 0x000e620000000c00 */
[----:B0-----:R-:W-:-:S03]  /*0590*/  FFMA R27, R12, R15, R27 ;  /* 0x0000000f0c1b7223 */ /* 0x001fc6000000001b */
[----:B------:R-:W0:Y:S01]  /*05a0*/  LDS R15, [R25+-0x100] ;  /* 0xffff0000190f7984 */ /* 0x000e220000000800 */
[----:B-1----:R-:W-:-:S03]  /*05b0*/  FFMA R12, R8, R13, R27 ;  /* 0x0000000d080c7223 */ /* 0x002fc6000000001b */
[----:B------:R-:W1:Y:S01]  /*05c0*/  LDS R8, [R25+-0x80] ;  /* 0xffff800019087984 */ /* 0x000e620000000800 */
[----:B------:R-:W-:-:S03]  /*05d0*/  FFMA R12, R29, R9, R12 ;  /* 0x000000091d0c7223 */ /* 0x000fc6000000000c */
[----:B------:R-:W-:Y:S04]  /*05e0*/  LDS R9, [R25] ;  /* 0x0000000019097984 */ /* 0x000fe80000000800 */
[----:B------:R-:W-:Y:S01]  /*05f0*/  LDS R29, [R25+0x80] ;  /* 0x00008000191d7984 */ /* 0x000fe20000000800 */
[----:B0-----:R-:W-:-:S03]  /*0600*/  FFMA R27, R15, R10, R12 ;  /* 0x0000000a0f1b7223 */ /* 0x001fc6000000000c */
[----:B------:R-:W0:Y:S01]  /*0610*/  LDS.128 R12, [R26] ;  /* 0x000000001a0c7984 */ /* 0x000e220000000c00 */
[----:B-1----:R-:W-:-:S03]  /*0620*/  FFMA R27, R8, R11, R27 ;  /* 0x0000000b081b7223 */ /* 0x002fc6000000001b */
[----:B------:R-:W1:Y:S01]  /*0630*/  LDS R11, [R25+0x100] ;  /* 0x00010000190b7984 */ /* 0x000e620000000800 */
[----:B0-----:R-:W-:-:S03]  /*0640*/  FFMA R8, R12, R9, R27 ;  /* 0x000000090c087223 */ /* 0x001fc6000000001b */
[----:B------:R-:W0:Y:S01]  /*0650*/  LDS R12, [R25+0x180] ;  /* 0x00018000190c7984 */ /* 0x000e220000000800 */
[----:B------:R-:W-:-:S03]  /*0660*/  FFMA R8, R29, R13, R8 ;  /* 0x0000000d1d087223 */ /* 0x000fc60000000008 */
[----:B------:R-:W-:Y:S01]  /*0670*/  LDS R13, [R25+0x200] ;  /* 0x00020000190d7984 */ /* 0x000fe20000000800 */
[----:B-1----:R-:W-:-:S03]  /*0680*/  FFMA R27, R11, R14, R8 ;  /* 0x0000000e0b1b7223 */ /* 0x002fc60000000008 */
[----:B------:R1:W2:Y:S02]  /*0690*/  LDS.128 R8, [R26+0x10] ;  /* 0x000010001a087984 */ /* 0x0002a40000000c00 */
[----:B-1----:R-:W-:Y:S02]  /*06a0*/  VIADD R26, R26, 0x40 ;  /* 0x000000401a1a7836 */ /* 0x002fe40000000000 */
[----:B0-----:R-:W-:Y:S02]  /*06b0*/  FFMA R15, R12, R15, R27 ;  /* 0x0000000f0c0f7223 */ /* 0x001fe4000000001b */
[----:B------:R-:W0:Y:S04]  /*06c0*/  LDS R27, [R25+0x280] ;  /* 0x00028000191b7984 */ /* 0x000e280000000800 */
[----:B------:R-:W1:Y:S01]  /*06d0*/  LDS R12, [R25+0x300] ;  /* 0x00030000190c7984 */ /* 0x000e620000000800 */
[----:B--2---:R-:W-:-:S03]  /*06e0*/  FFMA R8, R8, R13, R15 ;  /* 0x0000000d08087223 */ /* 0x004fc6000000000f */
[----:B------:R2:W3:Y:S02]  /*06f0*/  LDS R13, [R25+0x380] ;  /* 0x00038000190d7984 */ /* 0x0004e40000000800 */
[----:B--2---:R-:W-:Y:S02]  /*0700*/  VIADD R25, R25, 0x800 ;  /* 0x0000080019197836 */ /* 0x004fe40000000000 */
[----:B0-----:R-:W-:-:S04]  /*0710*/  FFMA R9, R27, R9, R8 ;  /* 0x000000091b097223 */ /* 0x001fc80000000008 */
[----:B-1----:R-:W-:-:S04]  /*0720*/  FFMA R10, R12, R10, R9 ;  /* 0x0000000a0c0a7223 */ /* 0x002fc80000000009 */
[----:B---3--:R-:W-:Y:S01]  /*0730*/  FFMA R27, R13, R11, R10 ;  /* 0x0000000b0d1b7223 */ /* 0x008fe2000000000a */
[----:B------:R-:W-:Y:S06]  /*0740*/  @P0 BRA `(.L_x_3) ;  /* 0xfffffffc005c0947 */ /* 0x000fec000383ffff */
.L_x_2:
[----:B------:R-:W-:-:S13]  /*0750*/  ISETP.NE.AND P0, PT, R16, RZ, PT ;  /* 0x000000ff1000720c */ /* 0x000fda0003f05270 */
[----:B------:R-:W-:Y:S05]  /*0760*/  @!P0 BRA `(.L_x_4) ;  /* 0x0000000000dc8947 */ /* 0x000fea0003800000 */
[----:B0-----:R-:W-:Y:S02]  /*0770*/  IADD3 R8, PT, PT, R16, -0x1, RZ ;  /* 0xffffffff10087810 */ /* 0x001fe40007ffe0ff */
[----:B------:R-:W-:Y:S02]  /*0780*/  ISETP.NE.AND P1, PT, R7, RZ, PT ;  /* 0x000000ff0700720c */ /* 0x000fe40003f25270 */
[----:B------:R-:W-:-:S13]  /*0790*/  ISETP.GE.U32.AND P0, PT, R8, 0x7, PT ;  /* 0x000000070800780c */ /* 0x000fda0003f06070 */
[----:B------:R-:W-:Y:S05]  /*07a0*/  @!P0 BRA `(.L_x_5) ;  /* 0x0000000000548947 */ /* 0x000fea0003800000 */
[C---:B------:R-:W-:Y:S02]  /*07b0*/  IMAD R24, R23.reuse, 0x80, R19 ;  /* 0x0000008017187824 */ /* 0x040fe400078e0213 */
[C---:B------:R-:W-:Y:S01]  /*07c0*/  IMAD R25, R23.reuse, 0x4, R20 ;  /* 0x0000000417197824 */ /* 0x040fe200078e0214 */
[----:B------:R-:W-:Y:S02]  /*07d0*/  IADD3 R23, PT, PT, R23, 0x8, RZ ;  /* 0x0000000817177810 */ /* 0x000fe40007ffe0ff */
[----:B------:R-:W-:Y:S04]  /*07e0*/  LDS R12, [R24] ;  /* 0x00000000180c7984 */ /* 0x000fe80000000800 */
[----:B------:R-:W0:Y:S04]  /*07f0*/  LDS.128 R8, [R25] ;  /* 0x0000000019087984 */ /* 0x000e280000000c00 */
[----:B------:R-:W1:Y:S04]  /*0800*/  LDS R13, [R24+0x80] ;  /* 0x00008000180d7984 */ /* 0x000e680000000800 */
[----:B------:R-:W2:Y:S04]  /*0810*/  LDS R14, [R24+0x100] ;  /* 0x00010000180e7984 */ /* 0x000ea80000000800 */
[----:B------:R-:W-:Y:S01]  /*0820*/  LDS R26, [R24+0x280] ;  /* 0x00028000181a7984 */ /* 0x000fe20000000800 */
[----:B0-----:R-:W-:-:S03]  /*0830*/  FFMA R8, R8, R12, R27 ;  /* 0x0000000c08087223 */ /* 0x001fc6000000001b */
[----:B------:R-:W-:Y:S01]  /*0840*/  LDS R27, [R24+0x300] ;  /* 0x00030000181b7984 */ /* 0x000fe20000000800 */
[----:B-1----:R-:W-:-:S03]  /*0850*/  FFMA R13, R13, R9, R8 ;  /* 0x000000090d0d7223 */ /* 0x002fc60000000008 */
[----:B------:R-:W0:Y:S01]  /*0860*/  LDS R8, [R24+0x180] ;  /* 0x0001800018087984 */ /* 0x000e220000000800 */
[----:B--2---:R-:W-:-:S03]  /*0870*/  FFMA R29, R14, R10, R13 ;  /* 0x0000000a0e1d7223 */ /* 0x004fc6000000000d */
[----:B------:R-:W-:Y:S04]  /*0880*/  LDS R9, [R24+0x200] ;  /* 0x0002000018097984 */ /* 0x000fe80000000800 */
[----:B------:R-:W1:Y:S04]  /*0890*/  LDS.128 R12, [R25+0x10] ;  /* 0x00001000190c7984 */ /* 0x000e680000000c00 */
[----:B------:R-:W2:Y:S01]  /*08a0*/  LDS R10, [R24+0x380] ;  /* 0x00038000180a7984 */ /* 0x000ea20000000800 */
[----:B0-----:R-:W-:-:S04]  /*08b0*/  FFMA R11, R8, R11, R29 ;  /* 0x0000000b080b7223 */ /* 0x001fc8000000001d */
[----:B-1----:R-:W-:-:S04]  /*08c0*/  FFMA R12, R12, R9, R11 ;  /* 0x000000090c0c7223 */ /* 0x002fc8000000000b */
[----:B------:R-:W-:-:S04]  /*08d0*/  FFMA R12, R26, R13, R12 ;  /* 0x0000000d1a0c7223 */ /* 0x000fc8000000000c */
[----:B------:R-:W-:-:S04]  /*08e0*/  FFMA R27, R27, R14, R12 ;  /* 0x0000000e1b1b7223 */ /* 0x000fc8000000000c */
[----:B--2---:R-:W-:-:S07]  /*08f0*/  FFMA R27, R10, R15, R27 ;  /* 0x0000000f0a1b7223 */ /* 0x004fce000000001b */
.L_x_5:
[----:B------:R-:W-:Y:S05]  /*0900*/  @!P1 BRA `(.L_x_4) ;  /* 0x0000000000749947 */ /* 0x000fea0003800000 */
[----:B------:R-:W-:Y:S01]  /*0910*/  VIADD R8, R7, 0xffffffff ;  /* 0xffffffff07087836 */ /* 0x000fe20000000000 */
[----:B------:R-:W-:-:S04]  /*0920*/  ISETP.NE.AND P1, PT, R6, RZ, PT ;  /* 0x000000ff0600720c */ /* 0x000fc80003f25270 */
[----:B------:R-:W-:-:S13]  /*0930*/  ISETP.GE.U32.AND P0, PT, R8, 0x3, PT ;  /* 0x000000030800780c */ /* 0x000fda0003f06070 */
[----:B------:R-:W-:Y:S05]  /*0940*/  @!P0 BRA `(.L_x_6) ;  /* 0x0000000000308947 */ /* 0x000fea0003800000 */
[C---:B------:R-:W-:Y:S01]  /*0950*/  LEA R8, R23.reuse, R20, 0x2 ;  /* 0x0000001417087211 */ /* 0x040fe200078e10ff */
[C---:B------:R-:W-:Y:S02]  /*0960*/  IMAD R12, R23.reuse, 0x80, R19 ;  /* 0x00000080170c7824 */ /* 0x040fe400078e0213 */
[----:B------:R-:W-:-:S03]  /*0970*/  VIADD R23, R23, 0x4 ;  /* 0x0000000417177836 */ /* 0x000fc60000000000 */
[----:B------:R-:W-:Y:S04]  /*0980*/  LDS R13, [R12] ;  /* 0x000000000c0d7984 */ /* 0x000fe80000000800 */
[----:B------:R-:W0:Y:S04]  /*0990*/  LDS.128 R8, [R8] ;  /* 0x0000000008087984 */ /* 0x000e280000000c00 */
[----:B------:R-:W1:Y:S04]  /*09a0*/  LDS R15, [R12+0x80] ;  /* 0x000080000c0f7984 */ /* 0x000e680000000800 */
[----:B------:R-:W2:Y:S04]  /*09b0*/  LDS R24, [R12+0x100] ;  /* 0x000100000c187984 */ /* 0x000ea80000000800 */
[----:B------:R-:W3:Y:S01]  /*09c0*/  LDS R25, [R12+0x180] ;  /* 0x000180000c197984 */ /* 0x000ee20000000800 */
[----:B0-----:R-:W-:-:S04]  /*09d0*/  FFMA R14, R8, R13, R27 ;  /* 0x0000000d080e7223 */ /* 0x001fc8000000001b */
[----:B-1----:R-:W-:-:S04]  /*09e0*/  FFMA R9, R15, R9, R14 ;  /* 0x000000090f097223 */ /* 0x002fc8000000000e */
[----:B--2---:R-:W-:-:S04]  /*09f0*/  FFMA R10, R24, R10, R9 ;  /* 0x0000000a180a7223 */ /* 0x004fc80000000009 */
[----:B---3--:R-:W-:-:S07]  /*0a00*/  FFMA R27, R25, R11, R10 ;  /* 0x0000000b191b7223 */ /* 0x008fce000000000a */
.L_x_6:
[----:B------:R-:W-:Y:S05]  /*0a10*/  @!P1 BRA `(.L_x_4) ;  /* 0x0000000000309947 */ /* 0x000fea0003800000 */
[C---:B------:R-:W-:Y:S01]  /*0a20*/  IMAD R8, R23.reuse, 0x4, R20 ;  /* 0x0000000417087824 */ /* 0x040fe200078e0214 */
[----:B------:R-:W-:Y:S02]  /*0a30*/  LEA R23, R23, R19, 0x7 ;  /* 0x0000001317177211 */ /* 0x000fe400078e38ff */
[----:B------:R-:W-:-:S03]  /*0a40*/  ISETP.NE.AND P0, PT, R6, 0x1, PT ;  /* 0x000000010600780c */ /* 0x000fc60003f05270 */
[----:B------:R-:W-:Y:S04]  /*0a50*/  LDS.128 R8, [R8] ;  /* 0x0000000008087984 */ /* 0x000fe80000000c00 */
[----:B------:R-:W0:Y:S02]  /*0a60*/  LDS R12, [R23] ;  /* 0x00000000170c7984 */ /* 0x000e240000000800 */
[----:B0-----:R-:W-:-:S04]  /*0a70*/  FFMA R27, R8, R12, R27 ;  /* 0x0000000c081b7223 */ /* 0x001fc8000000001b */
[----:B------:R-:W-:Y:S05]  /*0a80*/  @!P0 BRA `(.L_x_4) ;  /* 0x0000000000148947 */ /* 0x000fea0003800000 */
[----:B------:R-:W-:Y:S01]  /*0a90*/  ISETP.NE.AND P0, PT, R6, 0x2, PT ;  /* 0x000000020600780c */ /* 0x000fe20003f05270 */
[----:B------:R-:W0:-:S12]  /*0aa0*/  LDS R8, [R23+0x80] ;  /* 0x0000800017087984 */ /* 0x000e180000000800 */
[----:B------:R-:W1:Y:S01]  /*0ab0*/  @P0 LDS R12, [R23+0x100] ;  /* 0x00010000170c0984 */ /* 0x000e620000000800 */
[----:B0-----:R-:W-:-:S04]  /*0ac0*/  FFMA R27, R8, R9, R27 ;  /* 0x00000009081b7223 */ /* 0x001fc8000000001b */
[----:B-1----:R-:W-:-:S07]  /*0ad0*/  @P0 FFMA R27, R12, R10, R27 ;  /* 0x0000000a0c1b0223 */ /* 0x002fce000000001b */
.L_x_4:
[----:B------:R-:W-:Y:S01]  /*0ae0*/  VIADD R5, R5, 0x1 ;  /* 0x0000000105057836 */ /* 0x000fe20000000000 */
[----:B------:R-:W-:Y:S04]  /*0af0*/  BAR.SYNC.DEFER_BLOCKING 0x0 ;  /* 0x0000000000007b1d */ /* 0x000fe80000010000 */
[----:B------:R-:W-:-:S04]  /*0b00*/  I2FP.F32.U32 R9, R5 ;  /* 0x0000000500097245 */ /* 0x000fc80000201000 */
[----:B------:R-:W-:-:S13]  /*0b10*/  FSETP.GT.AND P0, PT, R4, R9, PT ;  /* 0x000000090400720b */ /* 0x000fda0003f04000 */
[----:B------:R-:W-:Y:S05]  /*0b20*/  @P0 BRA `(.L_x_7) ;  /* 0xfffffff400dc0947 */ /* 0x000fea000383ffff */
.L_x_1:
[----:B------:R-:W1:Y:S01]  /*0b30*/  LDCU UR4, c[0x0][0x3a0] ;  /* 0x00007400ff0477ac */ /* 0x000e620008000800 */
[----:B------:R-:W2:Y:S01]  /*0b40*/  LDCU UR5, c[0x0][0x398] ;  /* 0x00007300ff0577ac */ /* 0x000ea20008000800 */
[----:B-1----:R-:W-:-:S04]  /*0b50*/  ISETP.GE.AND P0, PT, R21, UR4, PT ;  /* 0x0000000415007c0c */ /* 0x002fc8000bf06270 */
[----:B--2---:R-:W-:-:S13]  /*0b60*/  ISETP.GE.OR P0, PT, R22, UR5, P0 ;  /* 0x0000000516007c0c */ /* 0x004fda0008706670 */
[----:B------:R-:W-:Y:S05]  /*0b70*/  @P0 EXIT ;  /* 0x000000000000094d */ /* 0x000fea0003800000 */
[----:B------:R-:W1:Y:S01]  /*0b80*/  LDC.64 R2, c[0x0][0x390] ;  /* 0x0000e400ff027b82 */ /* 0x000e620000000a00 */
[----:B------:R-:W-:-:S04]  /*0b90*/  IMAD R21, R22, UR4, R21 ;  /* 0x0000000416157c24 */ /* 0x000fc8000f8e0215 */
[----:B-1----:R-:W-:-:S05]  /*0ba0*/  IMAD.WIDE R2, R21, 0x4, R2 ;  /* 0x0000000415027825 */ /* 0x002fca00078e0202 */
[----:B------:R-:W-:Y:S01]  /*0bb0*/  STG.E desc[UR8][R2.64], R27 ;  /* 0x0000001b02007986 */ /* 0x000fe2000c101908 */
[----:B------:R-:W-:Y:S05]  /*0bc0*/  EXIT ;  /* 0x000000000000794d */ /* 0x000fea0003800000 */
        .weak           $__internal_0_$__cuda_sm3x_div_rn_noftz_f32_slowpath
        .type           $__internal_0_$__cuda_sm3x_div_rn_noftz_f32_slowpath,@function
        .size           $__internal_0_$__cuda_sm3x_div_rn_noftz_f32_slowpath,(.L_x_17 - $__internal_0_$__cuda_sm3x_div_rn_noftz_f32_slowpath)
$__internal_0_$__cuda_sm3x_div_rn_noftz_f32_slowpath:
[--C-:B------:R-:W-:Y:S01]  /*0bd0*/  SHF.R.U32.HI R8, RZ, 0x17, R5.reuse ;  /* 0x00000017ff087819 */ /* 0x100fe20000011605 */
[--C-:B------:R-:W-:Y:S01]  /*0be0*/  IMAD.MOV.U32 R10, RZ, RZ, R4.reuse ;  /* 0x000000ffff0a7224 */ /* 0x100fe200078e0004 */
[----:B------:R-:W-:Y:S01]  /*0bf0*/  SHF.R.U32.HI R7, RZ, 0x17, R4 ;  /* 0x00000017ff077819 */ /* 0x000fe20000011604 */
[----:B------:R-:W-:Y:S01]  /*0c00*/  IMAD.MOV.U32 R11, RZ, RZ, R5 ;  /* 0x000000ffff0b7224 */ /* 0x000fe200078e0005 */
[----:B------:R-:W-:Y:S02]  /*0c10*/  LOP3.LUT R8, R8, 0xff, RZ, 0xc0, !PT ;  /* 0x000000ff08087812 */ /* 0x000fe400078ec0ff */
[----:B------:R-:W-:-:S03]  /*0c20*/  LOP3.LUT R9, R7, 0xff, RZ, 0xc0, !PT ;  /* 0x000000ff07097812 */ /* 0x000fc600078ec0ff */
[----:B------:R-:W-:Y:S01]  /*0c30*/  VIADD R13, R8, 0xffffffff ;  /* 0xffffffff080d7836 */ /* 0x000fe20000000000 */
[----:B------:R-:W-:-:S04]  /*0c40*/  IADD3 R12, PT, PT, R9, -0x1, RZ ;  /* 0xffffffff090c7810 */ /* 0x000fc80007ffe0ff */
[----:B------:R-:W-:-:S04]  /*0c50*/  ISETP.GT.U32.AND P0, PT, R13, 0xfd, PT ;  /* 0x000000fd0d00780c */ /* 0x000fc80003f04070 */
[----:B------:R-:W-:-:S13]  /*0c60*/  ISETP.GT.U32.OR P0, PT, R12, 0xfd, P0 ;  /* 0x000000fd0c00780c */ /* 0x000fda0000704470 */
[----:B------:R-:W-:Y:S01]  /*0c70*/  @!P0 MOV R7, RZ ;  /* 0x000000ff00078202 */ /* 0x000fe20000000f00 */
[----:B------:R-:W-:Y:S06]  /*0c80*/  @!P0 BRA `(.L_x_8) ;  /* 0x00000000005c8947 */ /* 0x000fec0003800000 */
[----:B------:R-:W-:Y:S02]  /*0c90*/  FSETP.GTU.FTZ.AND P0, PT, |R4|, +INF , PT ;  /* 0x7f8000000400780b */ /* 0x000fe40003f1c200 */
[----:B------:R-:W-:-:S04]  /*0ca0*/  FSETP.GTU.FTZ.AND P1, PT, |R5|, +INF , PT ;  /* 0x7f8000000500780b */ /* 0x000fc80003f3c200 */
[----:B------:R-:W-:-:S13]  /*0cb0*/  PLOP3.LUT P0, PT, P0, P1, PT, 0xf8, 0x8f ;  /* 0x00000000008f781c */ /* 0x000fda0000703f70 */
[----:B------:R-:W-:Y:S05]  /*0cc0*/  @P0 BRA `(.L_x_9) ;  /* 0x0000000400440947 */ /* 0x000fea0003800000 */
[----:B------:R-:W-:-:S13]  /*0cd0*/  LOP3.LUT P0, RZ, R11, 0x7fffffff, R10, 0xc8, !PT ;  /* 0x7fffffff0bff7812 */ /* 0x000fda000780c80a */
[----:B------:R-:W-:Y:S05]  /*0ce0*/  @!P0 BRA `(.L_x_10) ;  /* 0x0000000400348947 */ /* 0x000fea0003800000 */
[C---:B------:R-:W-:Y:S02]  /*0cf0*/  FSETP.NEU.FTZ.AND P2, PT, |R4|.reuse, +INF , PT ;  /* 0x7f8000000400780b */ /* 0x040fe40003f5d200 */
[----:B------:R-:W-:Y:S02]  /*0d00*/  FSETP.NEU.FTZ.AND P1, PT, |R5|, +INF , PT ;  /* 0x7f8000000500780b */ /* 0x000fe40003f3d200 */
[----:B------:R-:W-:-:S11]  /*0d10*/  FSETP.NEU.FTZ.AND P0, PT, |R4|, +INF , PT ;  /* 0x7f8000000400780b */ /* 0x000fd60003f1d200 */
[----:B------:R-:W-:Y:S05]  /*0d20*/  @!P1 BRA !P2, `(.L_x_10) ;  /* 0x0000000400249947 */ /* 0x000fea0005000000 */
[----:B------:R-:W-:-:S04]  /*0d30*/  LOP3.LUT P2, RZ, R10, 0x7fffffff, RZ, 0xc0, !PT ;  /* 0x7fffffff0aff7812 */ /* 0x000fc8000784c0ff */
[----:B------:R-:W-:-:S13]  /*0d40*/  PLOP3.LUT P1, PT, P1, P2, PT, 0x2f, 0xf2 ;  /* 0x0000000000f2781c */ /* 0x000fda0000f24577 */
[----:B------:R-:W-:Y:S05]  /*0d50*/  @P1 BRA `(.L_x_11) ;  /* 0x0000000400101947 */ /* 0x000fea0003800000 */
[----:B------:R-:W-:-:S04]  /*0d60*/  LOP3.LUT P1, RZ, R11, 0x7fffffff, RZ, 0xc0, !PT ;  /* 0x7fffffff0bff7812 */ /* 0x000fc8000782c0ff */
[----:B------:R-:W-:-:S13]  /*0d70*/  PLOP3.LUT P0, PT, P0, P1, PT, 0x2f, 0xf2 ;  /* 0x0000000000f2781c */ /* 0x000fda0000702577 */
[----:B------:R-:W-:Y:S05]  /*0d80*/  @P0 BRA `(.L_x_12) ;  /* 0x0000000000f80947 */ /* 0x000fea0003800000 */
[----:B------:R-:W-:Y:S02]  /*0d90*/  ISETP.GE.AND P0, PT, R12, RZ, PT ;  /* 0x000000ff0c00720c */ /* 0x000fe40003f06270 */
[----:B------:R-:W-:-:S11]  /*0da0*/  ISETP.GE.AND P1, PT, R13, RZ, PT ;  /* 0x000000ff0d00720c */ /* 0x000fd60003f26270 */
[----:B------:R-:W-:Y:S02]  /*0db0*/  @P0 IMAD.MOV.U32 R7, RZ, RZ, RZ ;  /* 0x000000ffff070224 */ /* 0x000fe400078e00ff */
[----:B------:R-:W-:Y:S01]  /*0dc0*/  @!P0 FFMA R10, R4, 1.84467440737095516160e+19, RZ ;  /* 0x5f800000040a8823 */ /* 0x000fe200000000ff */
[----:B------:R-:W-:Y:S02]  /*0dd0*/  @!P0 IMAD.MOV.U32 R7, RZ, RZ, -0x40 ;  /* 0xffffffc0ff078424 */ /* 0x000fe400078e00ff */
[----:B------:R-:W-:-:S03]  /*0de0*/  @!P1 FFMA R11, R5, 1.84467440737095516160e+19, RZ ;  /* 0x5f800000050b9823 */ /* 0x000fc600000000ff */
[----:B------:R-:W-:-:S07]  /*0df0*/  @!P1 IADD3 R7, PT, PT, R7, 0x40, RZ ;  /* 0x0000004007079810 */ /* 0x000fce0007ffe0ff */
.L_x_8:
[----:B------:R-:W-:Y:S01]  /*0e00*/  LEA R4, R8, 0xc0800000, 0x17 ;  /* 0xc080000008047811 */ /* 0x000fe200078eb8ff */
[----:B------:R-:W-:-:S04]  /*0e10*/  VIADD R9, R9, 0xffffff81 ;  /* 0xffffff8109097836 */ /* 0x000fc80000000000 */
[----:B------:R-:W-:Y:S01]  /*0e20*/  IMAD.IADD R11, R11, 0x1, -R4 ;  /* 0x000000010b0b7824 */ /* 0x000fe200078e0a04 */
[C---:B------:R-:W-:Y:S01]  /*0e30*/  IADD3 R8, PT, PT, R9.reuse, 0x7f, -R8 ;  /* 0x0000007f09087810 */ /* 0x040fe20007ffe808 */
[----:B------:R-:W-:Y:S02]  /*0e40*/  IMAD R4, R9, -0x800000, R10 ;  /* 0xff80000009047824 */ /* 0x000fe400078e020a */
[----:B------:R-:W0:Y:S01]  /*0e50*/  MUFU.RCP R5, R11 ;  /* 0x0000000b00057308 */ /* 0x000e220000001000 */
[----:B------:R-:W-:Y:S01]  /*0e60*/  FADD.FTZ R13, -R11, -RZ ;  /* 0x800000ff0b0d7221 */ /* 0x000fe20000010100 */
[----:B------:R-:W-:-:S03]  /*0e70*/  IADD3 R8, PT, PT, R8, R7, RZ ;  /* 0x0000000708087210 */ /* 0x000fc60007ffe0ff */
[----:B0-----:R-:W-:-:S04]  /*0e80*/  FFMA R12, R5, R13, 1 ;  /* 0x3f800000050c7423 */ /* 0x001fc8000000000d */
[----:B------:R-:W-:-:S04]  /*0e90*/  FFMA R12, R5, R12, R5 ;  /* 0x0000000c050c7223 */ /* 0x000fc80000000005 */
[----:B------:R-:W-:-:S04]  /*0ea0*/  FFMA R5, R4, R12, RZ ;  /* 0x0000000c04057223 */ /* 0x000fc800000000ff */
[----:B------:R-:W-:-:S04]  /*0eb0*/  FFMA R10, R13, R5, R4 ;  /* 0x000000050d0a7223 */ /* 0x000fc80000000004 */
[----:B------:R-:W-:-:S04]  /*0ec0*/  FFMA R15, R12, R10, R5 ;  /* 0x0000000a0c0f7223 */ /* 0x000fc80000000005 */
[----:B------:R-:W-:-:S04]  /*0ed0*/  FFMA R10, R13, R15, R4 ;  /* 0x0000000f0d0a7223 */ /* 0x000fc80000000004 */
[----:B------:R-:W-:-:S05]  /*0ee0*/  FFMA R4, R12, R10, R15 ;  /* 0x0000000a0c047223 */ /* 0x000fca000000000f */
[----:B------:R-:W-:-:S04]  /*0ef0*/  SHF.R.U32.HI R5, RZ, 0x17, R4 ;  /* 0x00000017ff057819 */ /* 0x000fc80000011604 */
[----:B------:R-:W-:-:S05]  /*0f00*/  LOP3.LUT R5, R5, 0xff, RZ, 0xc0, !PT ;  /* 0x000000ff05057812 */ /* 0x000fca00078ec0ff */
[----:B------:R-:W-:-:S04]  /*0f10*/  IMAD.IADD R9, R5, 0x1, R8 ;  /* 0x0000000105097824 */ /* 0x000fc800078e0208 */
[----:B------:R-:W-:-:S05]  /*0f20*/  VIADD R5, R9, 0xffffffff ;  /* 0xffffffff09057836 */ /* 0x000fca0000000000 */
[----:B------:R-:W-:-:S13]  /*0f30*/  ISETP.GE.U32.AND P0, PT, R5, 0xfe, PT ;  /* 0x000000fe0500780c */ /* 0x000fda0003f06070 */
[----:B------:R-:W-:Y:S05]  /*0f40*/  @!P0 BRA `(.L_x_13) ;  /* 0x0000000000808947 */ /* 0x000fea0003800000 */
[----:B------:R-:W-:-:S13]  /*0f50*/  ISETP.GT.AND P0, PT, R9, 0xfe, PT ;  /* 0x000000fe0900780c */ /* 0x000fda0003f04270 */
[----:B------:R-:W-:Y:S05]  /*0f60*/  @P0 BRA `(.L_x_14) ;  /* 0x00000000006c0947 */ /* 0x000fea0003800000 */
[----:B------:R-:W-:-:S13]  /*0f70*/  ISETP.GE.AND P0, PT, R9, 0x1, PT ;  /* 0x000000010900780c */ /* 0x000fda0003f06270 */
[----:B------:R-:W-:Y:S05]  /*0f80*/  @P0 BRA `(.L_x_15) ;  /* 0x0000000000980947 */ /* 0x000fea0003800000 */
[----:B------:R-:W-:Y:S02]  /*0f90*/  ISETP.GE.AND P0, PT, R9, -0x18, PT ;  /* 0xffffffe80900780c */ /* 0x000fe40003f06270 */
[----:B------:R-:W-:-:S11]  /*0fa0*/  LOP3.LUT R4, R4, 0x80000000, RZ, 0xc0, !PT ;  /* 0x8000000004047812 */ /* 0x000fd600078ec0ff */
[----:B------:R-:W-:Y:S05]  /*0fb0*/  @!P0 BRA `(.L_x_15) ;  /* 0x00000000008c8947 */ /* 0x000fea0003800000 */
[CCC-:B------:R-:W-:Y:S01]  /*0fc0*/  FFMA.RZ R5, R12.reuse, R10.reuse, R15.reuse ;  /* 0x0000000a0c057223 */ /* 0x1c0fe2000000c00f */
[CCC-:B------:R-:W-:Y:S01]  /*0fd0*/  FFMA.RM R8, R12.reuse, R10.reuse, R15.reuse ;  /* 0x0000000a0c087223 */ /* 0x1c0fe2000000400f */
[C---:B------:R-:W-:Y:S02]  /*0fe0*/  ISETP.NE.AND P2, PT, R9.reuse, RZ, PT ;  /* 0x000000ff0900720c */ /* 0x040fe40003f45270 */
[----:B------:R-:W-:Y:S02]  /*0ff0*/  ISETP.NE.AND P1, PT, R9, RZ, PT ;  /* 0x000000ff0900720c */ /* 0x000fe40003f25270 */
[----:B------:R-:W-:Y:S01]  /*1000*/  LOP3.LUT R7, R5, 0x7fffff, RZ, 0xc0, !PT ;  /* 0x007fffff05077812 */ /* 0x000fe200078ec0ff */
[----:B------:R-:W-:Y:S01]  /*1010*/  FFMA.RP R5, R12, R10, R15 ;  /* 0x0000000a0c057223 */ /* 0x000fe2000000800f */
[----:B------:R-:W-:Y:S01]  /*1020*/  IADD3 R10, PT, PT, R9, 0x20, RZ ;  /* 0x00000020090a7810 */ /* 0x000fe20007ffe0ff */
[----:B------:R-:W-:Y:S01]  /*1030*/  IMAD.MOV R9, RZ, RZ, -R9 ;  /* 0x000000ffff097224 */ /* 0x000fe200078e0a09 */
[----:B------:R-:W-:-:S02]  /*1040*/  LOP3.LUT R7, R7, 0x800000, RZ, 0xfc, !PT ;  /* 0x0080000007077812 */ /* 0x000fc400078efcff */
[----:B------:R-:W-:Y:S02]  /*1050*/  FSETP.NEU.FTZ.AND P0, PT, R5, R8, PT ;  /* 0x000000080500720b */ /* 0x000fe40003f1d000 */
[----:B------:R-:W-:Y:S02]  /*1060*/  SHF.L.U32 R10, R7, R10, RZ ;  /* 0x0000000a070a7219 */ /* 0x000fe400000006ff */
[----:B------:R-:W-:Y:S02]  /*1070*/  SEL R8, R9, RZ, P2 ;  /* 0x000000ff09087207 */ /* 0x000fe40001000000 */
[----:B------:R-:W-:Y:S02]  /*1080*/  ISETP.NE.AND P1, PT, R10, RZ, P1 ;  /* 0x000000ff0a00720c */ /* 0x000fe40000f25270 */
[----:B------:R-:W-:Y:S02]  /*1090*/  SHF.R.U32.HI R8, RZ, R8, R7 ;  /* 0x00000008ff087219 */ /* 0x000fe40000011607 */
[----:B------:R-:W-:-:S02]  /*10a0*/  PLOP3.LUT P0, PT, P0, P1, PT, 0xf8, 0x8f ;  /* 0x00000000008f781c */ /* 0x000fc40000703f70 */
[----:B------:R-:W-:Y:S02]  /*10b0*/  SHF.R.U32.HI R10, RZ, 0x1, R8 ;  /* 0x00000001ff0a7819 */ /* 0x000fe40000011608 */
[----:B------:R-:W-:-:S04]  /*10c0*/  SEL R5, RZ, 0x1, !P0 ;  /* 0x00000001ff057807 */ /* 0x000fc80004000000 */
[----:B------:R-:W-:-:S04]  /*10d0*/  LOP3.LUT R5, R5, 0x1, R10, 0xf8, !PT ;  /* 0x0000000105057812 */ /* 0x000fc800078ef80a */
[----:B------:R-:W-:-:S05]  /*10e0*/  LOP3.LUT R5, R5, R8, RZ, 0xc0, !PT ;  /* 0x0000000805057212 */ /* 0x000fca00078ec0ff */
[----:B------:R-:W-:-:S05]  /*10f0*/  IMAD.IADD R5, R10, 0x1, R5 ;  /* 0x000000010a057824 */ /* 0x000fca00078e0205 */
[----:B------:R-:W-:Y:S01]  /*1100*/  LOP3.LUT R4, R5, R4, RZ, 0xfc, !PT ;  /* 0x0000000405047212 */ /* 0x000fe200078efcff */
[----:B------:R-:W-:Y:S06]  /*1110*/  BRA `(.L_x_15) ;  /* 0x0000000000347947 */ /* 0x000fec0003800000 */
.L_x_14:
[----:B------:R-:W-:-:S04]  /*1120*/  LOP3.LUT R4, R4, 0x80000000, RZ, 0xc0, !PT ;  /* 0x8000000004047812 */ /* 0x000fc800078ec0ff */
[----:B------:R-:W-:Y:S01]  /*1130*/  LOP3.LUT R4, R4, 0x7f800000, RZ, 0xfc, !PT ;  /* 0x7f80000004047812 */ /* 0x000fe200078efcff */
[----:B------:R-:W-:Y:S06]  /*1140*/  BRA `(.L_x_15) ;  /* 0x0000000000287947 */ /* 0x000fec0003800000 */
.L_x_13:
[----:B------:R-:W-:Y:S01]  /*1150*/  LEA R4, R8, R4, 0x17 ;  /* 0x0000000408047211 */ /* 0x000fe200078eb8ff */
[----:B------:R-:W-:Y:S06]  /*1160*/  BRA `(.L_x_15) ;  /* 0x0000000000207947 */ /* 0x000fec0003800000 */
.L_x_12:
[----:B------:R-:W-:-:S04]  /*1170*/  LOP3.LUT R4, R11, 0x80000000, R10, 0x48, !PT ;  /* 0x800000000b047812 */ /* 0x000fc800078e480a */
[----:B------:R-:W-:Y:S01]  /*1180*/  LOP3.LUT R4, R4, 0x7f800000, RZ, 0xfc, !PT ;  /* 0x7f80000004047812 */ /* 0x000fe200078efcff */
[----:B------:R-:W-:Y:S06]  /*1190*/  BRA `(.L_x_15) ;  /* 0x0000000000147947 */ /* 0x000fec0003800000 */
.L_x_11:
[----:B------:R-:W-:Y:S01]  /*11a0*/  LOP3.LUT R4, R11, 0x80000000, R10, 0x48, !PT ;  /* 0x800000000b047812 */ /* 0x000fe200078e480a */
[----:B------:R-:W-:Y:S06]  /*11b0*/  BRA `(.L_x_15) ;  /* 0x00000000000c7947 */ /* 0x000fec0003800000 */
.L_x_10:
[----:B------:R-:W0:Y:S01]  /*11c0*/  MUFU.RSQ R4, -QNAN ;  /* 0xffc0000000047908 */ /* 0x000e220000001400 */
[----:B------:R-:W-:Y:S05]  /*11d0*/  BRA `(.L_x_15) ;  /* 0x0000000000047947 */ /* 0x000fea0003800000 */
.L_x_9:
[----:B------:R-:W-:-:S07]  /*11e0*/  FADD.FTZ R4, R4, R5 ;  /* 0x0000000504047221 */ /* 0x000fce0000010000 */
.L_x_15:
[----:B------:R-:W-:-:S04]  /*11f0*/  IMAD.MOV.U32 R7, RZ, RZ, 0x0 ;  /* 0x00000000ff077424 */ /* 0x000fc800078e00ff */
[----:B0-----:R-:W-:Y:S05]  /*1200*/  RET.REL.NODEC R6 `(_Z7sgemm_1ILj32EEvPfS0_S0_iii) ;  /* 0xffffffec067c7950 */ /* 0x001fea0003c3ffff */
.L_x_16:
[----:B------:R-:W-:-:S00]  /*1210*/  BRA `(.L_x_16) ;  /* 0xfffffffc00fc7947 */ /* 0x000fc0000383ffff */
[----:B------:R-:W-:-:S00]  /*1220*/  NOP ;  /* 0x0000000000007918 */ /* 0x000fc00000000000 */
        /* <DEDUP_REMOVED lines=13> */
.L_x_17:


//--------------------- .nv.shared._Z7sgemm_1ILj32EEvPfS0_S0_iii --------------------------
	.section	.nv.shared._Z7sgemm_1ILj32EEvPfS0_S0_iii,"aw",@nobits
	.sectionflags	@""
	.align	4
.nv.shared._Z7sgemm_1ILj32EEvPfS0_S0_iii:
	.zero		9216


//--------------------- .nv.shared.reserved.0     --------------------------
	.section	.nv.shared.reserved.0,"aw",@nobits
	.weak		__nv_reservedSMEM_offset_0_alias
	.size		__nv_reservedSMEM_offset_0_alias, 0, 64
	.other		__nv_reservedSMEM_offset_0_alias,@"STO_CUDA_RESERVED_SHARED STV_DEFAULT"
__nv_reservedSMEM_offset_0_alias:
	.zero		0
	.zero		64


//--------------------- .nv.constant0._Z7sgemm_1ILj32EEvPfS0_S0_iii --------------------------
	.section	.nv.constant0._Z7sgemm_1ILj32EEvPfS0_S0_iii,"a",@progbits
	.sectionflags	@""
	.align	4
.nv.constant0._Z7sgemm_1ILj32EEvPfS0_S0_iii:
	.zero		932


//--------------------- SYMBOLS --------------------------

	.type		.nv.reservedSmem.offset0,@object
	.size		.nv.reservedSmem.offset0,0x4
	.type		.nv.reservedSmem.cap,@object
	.size		.nv.reservedSmem.cap,0x4
